//
// Generated by NVIDIA NVVM Compiler
//
// Compiler Build ID: CL-36424714
// Cuda compilation tools, release 13.0, V13.0.88
// Based on NVVM 20.0.0
//

.version 9.0
.target sm_100
.address_size 64

	// .globl	_Z23matrix_transpose_kernelPKfPfii
.global .align 8 .u64 d_B_trans_global;
// _ZZ23matrix_transpose_kernelPKfPfiiE4tile has been demoted
// _ZZ28matrix_multiplication_kernelPKfS0_PfiiiE7sharedA has been demoted
// _ZZ28matrix_multiplication_kernelPKfS0_PfiiiE7sharedB has been demoted

.visible .entry _Z23matrix_transpose_kernelPKfPfii(
	.param .u64 .ptr .align 1 _Z23matrix_transpose_kernelPKfPfii_param_0,
	.param .u64 .ptr .align 1 _Z23matrix_transpose_kernelPKfPfii_param_1,
	.param .u32 _Z23matrix_transpose_kernelPKfPfii_param_2,
	.param .u32 _Z23matrix_transpose_kernelPKfPfii_param_3
)
{
	.reg .pred 	%p<7>;
	.reg .b32 	%r<29>;
	.reg .b32 	%f<3>;
	.reg .b64 	%rd<9>;
	// demoted variable
	.shared .align 4 .b8 _ZZ23matrix_transpose_kernelPKfPfiiE4tile[4224];
	ld.param.u64 	%rd1, [_Z23matrix_transpose_kernelPKfPfii_param_0];
	ld.param.u64 	%rd2, [_Z23matrix_transpose_kernelPKfPfii_param_1];
	ld.param.u32 	%r9, [_Z23matrix_transpose_kernelPKfPfii_param_2];
	ld.param.u32 	%r10, [_Z23matrix_transpose_kernelPKfPfii_param_3];
	mov.u32 	%r11, %ctaid.x;
	shl.b32 	%r1, %r11, 5;
	mov.u32 	%r2, %tid.x;
	add.s32 	%r3, %r1, %r2;
	mov.u32 	%r12, %ctaid.y;
	shl.b32 	%r4, %r12, 5;
	mov.u32 	%r5, %tid.y;
	add.s32 	%r6, %r4, %r5;
	setp.ge.s32 	%p1, %r6, %r9;
	setp.ge.s32 	%p2, %r3, %r10;
	or.pred  	%p3, %p1, %p2;
	@%p3 bra 	$L__BB0_2;
	cvta.to.global.u64 	%rd3, %rd1;
	mad.lo.s32 	%r18, %r10, %r6, %r3;
	mul.wide.s32 	%rd4, %r18, 4;
	add.s64 	%rd5, %rd3, %rd4;
	ld.global.nc.f32 	%f1, [%rd5];
	mov.u32 	%r19, _ZZ23matrix_transpose_kernelPKfPfiiE4tile;
	mad.lo.s32 	%r20, %r5, 132, %r19;
	shl.b32 	%r21, %r2, 2;
	add.s32 	%r22, %r20, %r21;
	st.shared.f32 	[%r22], %f1;
	bra.uni 	$L__BB0_3;
$L__BB0_2:
	mov.u32 	%r13, _ZZ23matrix_transpose_kernelPKfPfiiE4tile;
	mad.lo.s32 	%r14, %r5, 132, %r13;
	shl.b32 	%r15, %r2, 2;
	add.s32 	%r16, %r14, %r15;
	mov.b32 	%r17, 0;
	st.shared.u32 	[%r16], %r17;
$L__BB0_3:
	bar.sync 	0;
	add.s32 	%r23, %r4, %r2;
	add.s32 	%r8, %r1, %r5;
	setp.ge.s32 	%p4, %r8, %r10;
	setp.ge.s32 	%p5, %r23, %r9;
	or.pred  	%p6, %p4, %p5;
	@%p6 bra 	$L__BB0_5;
	mov.u32 	%r24, _ZZ23matrix_transpose_kernelPKfPfiiE4tile;
	mad.lo.s32 	%r25, %r2, 132, %r24;
	shl.b32 	%r26, %r5, 2;
	add.s32 	%r27, %r25, %r26;
	ld.shared.f32 	%f2, [%r27];
	mad.lo.s32 	%r28, %r9, %r8, %r23;
	cvta.to.global.u64 	%rd6, %rd2;
	mul.wide.s32 	%rd7, %r28, 4;
	add.s64 	%rd8, %rd6, %rd7;
	st.global.f32 	[%rd8], %f2;
$L__BB0_5:
	ret;

}
	// .globl	_Z28matrix_multiplication_kernelPKfS0_Pfiii
.visible .entry _Z28matrix_multiplication_kernelPKfS0_Pfiii(
	.param .u64 .ptr .align 1 _Z28matrix_multiplication_kernelPKfS0_Pfiii_param_0,
	.param .u64 .ptr .align 1 _Z28matrix_multiplication_kernelPKfS0_Pfiii_param_1,
	.param .u64 .ptr .align 1 _Z28matrix_multiplication_kernelPKfS0_Pfiii_param_2,
	.param .u32 _Z28matrix_multiplication_kernelPKfS0_Pfiii_param_3,
	.param .u32 _Z28matrix_multiplication_kernelPKfS0_Pfiii_param_4,
	.param .u32 _Z28matrix_multiplication_kernelPKfS0_Pfiii_param_5
)
.maxntid 256
{
	.reg .pred 	%p<14>;
	.reg .b32 	%r<41>;
	.reg .b32 	%f<63>;
	.reg .b64 	%rd<13>;
	// demoted variable
	.shared .align 4 .b8 _ZZ28matrix_multiplication_kernelPKfS0_PfiiiE7sharedA[1024];
	// demoted variable
	.shared .align 4 .b8 _ZZ28matrix_multiplication_kernelPKfS0_PfiiiE7sharedB[1088];
	ld.param.u64 	%rd6, [_Z28matrix_multiplication_kernelPKfS0_Pfiii_param_0];
	ld.param.u64 	%rd7, [_Z28matrix_multiplication_kernelPKfS0_Pfiii_param_2];
	ld.param.u32 	%r22, [_Z28matrix_multiplication_kernelPKfS0_Pfiii_param_3];
	ld.param.u32 	%r23, [_Z28matrix_multiplication_kernelPKfS0_Pfiii_param_4];
	ld.param.u32 	%r24, [_Z28matrix_multiplication_kernelPKfS0_Pfiii_param_5];
	mov.u32 	%r25, %ctaid.y;
	mov.u32 	%r26, %ntid.y;
	mov.u32 	%r38, %tid.y;
	mad.lo.s32 	%r2, %r25, %r26, %r38;
	mov.u32 	%r27, %ctaid.x;
	mov.u32 	%r28, %ntid.x;
	mov.u32 	%r36, %tid.x;
	mad.lo.s32 	%r4, %r27, %r28, %r36;
	ld.global.u64 	%rd1, [d_B_trans_global];
	setp.lt.s32 	%p1, %r23, 1;
	mov.f32 	%f62, 0f00000000;
	@%p1 bra 	$L__BB1_7;
	add.s32 	%r29, %r23, 15;
	shr.u32 	%r30, %r29, 4;
	shl.b32 	%r31, %r38, 6;
	mov.u32 	%r32, _ZZ28matrix_multiplication_kernelPKfS0_PfiiiE7sharedA;
	add.s32 	%r5, %r32, %r31;
	shl.b32 	%r33, %r36, 2;
	add.s32 	%r6, %r5, %r33;
	mov.u32 	%r34, _ZZ28matrix_multiplication_kernelPKfS0_PfiiiE7sharedB;
	add.s32 	%r8, %r34, %r33;
	mad.lo.s32 	%r7, %r38, 68, %r8;
	neg.s32 	%r40, %r30;
	mad.lo.s32 	%r39, %r23, %r4, %r38;
	mad.lo.s32 	%r37, %r23, %r2, %r36;
	cvta.to.global.u64 	%rd2, %rd1;
	cvta.to.global.u64 	%rd3, %rd6;
	mov.f32 	%f62, 0f00000000;
$L__BB1_2:
	setp.ge.s32 	%p2, %r2, %r22;
	mul.wide.s32 	%rd8, %r39, 4;
	add.s64 	%rd4, %rd2, %rd8;
	mul.wide.s32 	%rd9, %r37, 4;
	add.s64 	%rd5, %rd3, %rd9;
	setp.ge.s32 	%p3, %r36, %r23;
	mov.f32 	%f60, 0f00000000;
	or.pred  	%p4, %p2, %p3;
	@%p4 bra 	$L__BB1_4;
	ld.global.nc.f32 	%f60, [%rd5];
$L__BB1_4:
	setp.eq.s64 	%p5, %rd1, 0;
	setp.ge.s32 	%p6, %r4, %r24;
	st.shared.f32 	[%r6], %f60;
	setp.ge.s32 	%p7, %r38, %r23;
	or.pred  	%p8, %p6, %p7;
	mov.f32 	%f61, 0f00000000;
	or.pred  	%p9, %p8, %p5;
	@%p9 bra 	$L__BB1_6;
	ld.global.f32 	%f61, [%rd4];
$L__BB1_6:
	st.shared.f32 	[%r7], %f61;
	bar.sync 	0;
	ld.shared.f32 	%f12, [%r5];
	ld.shared.f32 	%f13, [%r8];
	fma.rn.f32 	%f14, %f12, %f13, %f62;
	ld.shared.f32 	%f15, [%r5+4];
	ld.shared.f32 	%f16, [%r8+68];
	fma.rn.f32 	%f17, %f15, %f16, %f14;
	ld.shared.f32 	%f18, [%r5+8];
	ld.shared.f32 	%f19, [%r8+136];
	fma.rn.f32 	%f20, %f18, %f19, %f17;
	ld.shared.f32 	%f21, [%r5+12];
	ld.shared.f32 	%f22, [%r8+204];
	fma.rn.f32 	%f23, %f21, %f22, %f20;
	ld.shared.f32 	%f24, [%r5+16];
	ld.shared.f32 	%f25, [%r8+272];
	fma.rn.f32 	%f26, %f24, %f25, %f23;
	ld.shared.f32 	%f27, [%r5+20];
	ld.shared.f32 	%f28, [%r8+340];
	fma.rn.f32 	%f29, %f27, %f28, %f26;
	ld.shared.f32 	%f30, [%r5+24];
	ld.shared.f32 	%f31, [%r8+408];
	fma.rn.f32 	%f32, %f30, %f31, %f29;
	ld.shared.f32 	%f33, [%r5+28];
	ld.shared.f32 	%f34, [%r8+476];
	fma.rn.f32 	%f35, %f33, %f34, %f32;
	ld.shared.f32 	%f36, [%r5+32];
	ld.shared.f32 	%f37, [%r8+544];
	fma.rn.f32 	%f38, %f36, %f37, %f35;
	ld.shared.f32 	%f39, [%r5+36];
	ld.shared.f32 	%f40, [%r8+612];
	fma.rn.f32 	%f41, %f39, %f40, %f38;
	ld.shared.f32 	%f42, [%r5+40];
	ld.shared.f32 	%f43, [%r8+680];
	fma.rn.f32 	%f44, %f42, %f43, %f41;
	ld.shared.f32 	%f45, [%r5+44];
	ld.shared.f32 	%f46, [%r8+748];
	fma.rn.f32 	%f47, %f45, %f46, %f44;
	ld.shared.f32 	%f48, [%r5+48];
	ld.shared.f32 	%f49, [%r8+816];
	fma.rn.f32 	%f50, %f48, %f49, %f47;
	ld.shared.f32 	%f51, [%r5+52];
	ld.shared.f32 	%f52, [%r8+884];
	fma.rn.f32 	%f53, %f51, %f52, %f50;
	ld.shared.f32 	%f54, [%r5+56];
	ld.shared.f32 	%f55, [%r8+952];
	fma.rn.f32 	%f56, %f54, %f55, %f53;
	ld.shared.f32 	%f57, [%r5+60];
	ld.shared.f32 	%f58, [%r8+1020];
	fma.rn.f32 	%f62, %f57, %f58, %f56;
	bar.sync 	0;
	add.s32 	%r40, %r40, 1;
	setp.ne.s32 	%p10, %r40, 0;
	add.s32 	%r39, %r39, 16;
	add.s32 	%r38, %r38, 16;
	add.s32 	%r37, %r37, 16;
	add.s32 	%r36, %r36, 16;
	@%p10 bra 	$L__BB1_2;
$L__BB1_7:
	setp.ge.s32 	%p11, %r2, %r22;
	setp.ge.s32 	%p12, %r4, %r24;
	or.pred  	%p13, %p11, %p12;
	@%p13 bra 	$L__BB1_9;
	mad.lo.s32 	%r35, %r24, %r2, %r4;
	cvta.to.global.u64 	%rd10, %rd7;
	mul.wide.s32 	%rd11, %r35, 4;
	add.s64 	%rd12, %rd10, %rd11;
	st.global.f32 	[%rd12], %f62;
$L__BB1_9:
	ret;

}


// ===== COMPILED SASS (sm_100) =====

	.target	sm_100

	.elftype	@"ET_EXEC"


//--------------------- .note.nv.tkinfo           --------------------------
	.section	.note.nv.tkinfo,"",@"SHT_NOTE"
	.sectionflags	@"SHF_NOTE_NV_TKINFO"
	.tkinfo
        /*0018*/ 	.word	0x00000002
        /*0030*/ 	.string	""
        /*0030*/ 	.string	"ptxas"
        /*0030*/ 	.string	"Cuda compilation tools, release 13.0, V13.0.88"
        /*0030*/ 	.string	"Build cuda_13.0.r13.0/compiler.36424714_0"
        /*0030*/ 	.string	"-arch sm_100 -m 64 "



//--------------------- .note.nv.cuinfo           --------------------------
	.section	.note.nv.cuinfo,"",@"SHT_NOTE"
	.sectionflags	@"SHF_NOTE_NV_CUINFO"
        /*0018*/ 	.short	0x0002
        /*001a*/ 	.short	0x0064
        /*001c*/ 	.short	0x0082
	.zero		2


//--------------------- .nv.info                  --------------------------
	.section	.nv.info,"",@"SHT_CUDA_INFO"
	.align	4


	//----- nvinfo : EIATTR_REGCOUNT
	.align		4
        /*0000*/ 	.byte	0x04, 0x2f
        /*0002*/ 	.short	(.L_2 - .L_1)
	.align		4
.L_1:
        /*0004*/ 	.word	index@(_Z23matrix_transpose_kernelPKfPfii)
        /*0008*/ 	.word	0x0000000c


	//----- nvinfo : EIATTR_FRAME_SIZE
	.align		4
.L_2:
        /*000c*/ 	.byte	0x04, 0x11
        /*000e*/ 	.short	(.L_4 - .L_3)
	.align		4
.L_3:
        /*0010*/ 	.word	index@(_Z23matrix_transpose_kernelPKfPfii)
        /*0014*/ 	.word	0x00000000


	//----- nvinfo : EIATTR_REGCOUNT
	.align		4
.L_4:
        /*0018*/ 	.byte	0x04, 0x2f
        /*001a*/ 	.short	(.L_6 - .L_5)
	.align		4
.L_5:
        /*001c*/ 	.word	index@(_Z28matrix_multiplication_kernelPKfS0_Pfiii)
        /*0020*/ 	.word	0x00000020


	//----- nvinfo : EIATTR_FRAME_SIZE
	.align		4
.L_6:
        /*0024*/ 	.byte	0x04, 0x11
        /*0026*/ 	.short	(.L_8 - .L_7)
	.align		4
.L_7:
        /*0028*/ 	.word	index@(_Z28matrix_multiplication_kernelPKfS0_Pfiii)
        /*002c*/ 	.word	0x00000000


	//----- nvinfo : EIATTR_MIN_STACK_SIZE
	.align		4
.L_8:
        /*0030*/ 	.byte	0x04, 0x12
        /*0032*/ 	.short	(.L_10 - .L_9)
	.align		4
.L_9:
        /*0034*/ 	.word	index@(_Z28matrix_multiplication_kernelPKfS0_Pfiii)
        /*0038*/ 	.word	0x00000000


	//----- nvinfo : EIATTR_MIN_STACK_SIZE
	.align		4
.L_10:
        /*003c*/ 	.byte	0x04, 0x12
        /*003e*/ 	.short	(.L_12 - .L_11)
	.align		4
.L_11:
        /*0040*/ 	.word	index@(_Z23matrix_transpose_kernelPKfPfii)
        /*0044*/ 	.word	0x00000000
.L_12:


//--------------------- .nv.compat                --------------------------
	.section	.nv.compat,"",@"SHT_CUDA_COMPAT_INFO"
	.align	4
        /*0000*/ 	.byte	0x02, 0x09, 0x00, 0x00, 0x02, 0x02, 0x01, 0x00, 0x02, 0x05, 0x05, 0x00, 0x03, 0x07, 0x01, 0x01
        /*0010*/ 	.byte	0x02, 0x03, 0x00, 0x00, 0x02, 0x06, 0x01, 0x00, 0x04, 0x0b, 0x08, 0x00, 0x09, 0x00, 0x00, 0x00
        /*0020*/ 	.byte	0x00, 0x00, 0x00, 0x00


//--------------------- .nv.info._Z28matrix_multiplication_kernelPKfS0_Pfiii --------------------------
	.section	.nv.info._Z28matrix_multiplication_kernelPKfS0_Pfiii,"",@"SHT_CUDA_INFO"
	.sectionflags	@""
	.align	4


	//----- nvinfo : EIATTR_CUDA_API_VERSION
	.align		4
        /*0000*/ 	.byte	0x04, 0x37
        /*0002*/ 	.short	(.L_14 - .L_13)
.L_13:
        /*0004*/ 	.word	0x00000082


	//----- nvinfo : EIATTR_KPARAM_INFO
	.align		4
.L_14:
        /*0008*/ 	.byte	0x04, 0x17
        /*000a*/ 	.short	(.L_16 - .L_15)
.L_15:
        /*000c*/ 	.word	0x00000000
        /*0010*/ 	.short	0x0005
        /*0012*/ 	.short	0x0020
        /*0014*/ 	.byte	0x00, 0xf0, 0x11, 0x00


	//----- nvinfo : EIATTR_KPARAM_INFO
	.align		4
.L_16:
        /*0018*/ 	.byte	0x04, 0x17
        /*001a*/ 	.short	(.L_18 - .L_17)
.L_17:
        /*001c*/ 	.word	0x00000000
        /*0020*/ 	.short	0x0004
        /*0022*/ 	.short	0x001c
        /*0024*/ 	.byte	0x00, 0xf0, 0x11, 0x00


	//----- nvinfo : EIATTR_KPARAM_INFO
	.align		4
.L_18:
        /*0028*/ 	.byte	0x04, 0x17
        /*002a*/ 	.short	(.L_20 - .L_19)
.L_19:
        /*002c*/ 	.word	0x00000000
        /*0030*/ 	.short	0x0003
        /*0032*/ 	.short	0x0018
        /*0034*/ 	.byte	0x00, 0xf0, 0x11, 0x00


	//----- nvinfo : EIATTR_KPARAM_INFO
	.align		4
.L_20:
        /*0038*/ 	.byte	0x04, 0x17
        /*003a*/ 	.short	(.L_22 - .L_21)
.L_21:
        /*003c*/ 	.word	0x00000000
        /*0040*/ 	.short	0x0002
        /*0042*/ 	.short	0x0010
        /*0044*/ 	.byte	0x00, 0xf5, 0x21, 0x00


	//----- nvinfo : EIATTR_KPARAM_INFO
	.align		4
.L_22:
        /*0048*/ 	.byte	0x04, 0x17
        /*004a*/ 	.short	(.L_24 - .L_23)
.L_23:
        /*004c*/ 	.word	0x00000000
        /*0050*/ 	.short	0x0001
        /*0052*/ 	.short	0x0008
        /*0054*/ 	.byte	0x00, 0xf5, 0x21, 0x00


	//----- nvinfo : EIATTR_KPARAM_INFO
	.align		4
.L_24:
        /*0058*/ 	.byte	0x04, 0x17
        /*005a*/ 	.short	(.L_26 - .L_25)
.L_25:
        /*005c*/ 	.word	0x00000000
        /*0060*/ 	.short	0x0000
        /*0062*/ 	.short	0x0000
        /*0064*/ 	.byte	0x00, 0xf5, 0x21, 0x00


	//----- nvinfo : EIATTR_SPARSE_MMA_MASK
	.align		4
.L_26:
        /*0068*/ 	.byte	0x03, 0x50
        /*006a*/ 	.short	0x0000


	//----- nvinfo : EIATTR_MAXREG_COUNT
	.align		4
        /*006c*/ 	.byte	0x03, 0x1b
        /*006e*/ 	.short	0x00ff


	//----- nvinfo : EIATTR_NUM_BARRIERS
	.align		4
        /*0070*/ 	.byte	0x02, 0x4c
        /*0072*/ 	.byte	0x01
	.zero		1


	//----- nvinfo : EIATTR_MERCURY_ISA_VERSION
	.align		4
        /*0074*/ 	.byte	0x03, 0x5f
        /*0076*/ 	.short	0x0101


	//----- nvinfo : EIATTR_VRC_CTA_INIT_COUNT
	.align		4
        /*0078*/ 	.byte	0x02, 0x4a
	.zero		1
	.zero		1


	//----- nvinfo : EIATTR_EXIT_INSTR_OFFSETS
	.align		4
        /*007c*/ 	.byte	0x04, 0x1c
        /*007e*/ 	.short	(.L_28 - .L_27)


	//   ....[0]....
.L_27:
        /*0080*/ 	.word	0x00000610


	//   ....[1]....
        /*0084*/ 	.word	0x00000660


	//----- nvinfo : EIATTR_MAX_THREADS
	.align		4
.L_28:
        /*0088*/ 	.byte	0x04, 0x05
        /*008a*/ 	.short	(.L_30 - .L_29)
.L_29:
        /*008c*/ 	.word	0x00000100
        /*0090*/ 	.word	0x00000001
        /*0094*/ 	.word	0x00000001


	//----- nvinfo : EIATTR_CBANK_PARAM_SIZE
	.align		4
.L_30:
        /*0098*/ 	.byte	0x03, 0x19
        /*009a*/ 	.short	0x0024


	//----- nvinfo : EIATTR_PARAM_CBANK
	.align		4
        /*009c*/ 	.byte	0x04, 0x0a
        /*009e*/ 	.short	(.L_32 - .L_31)
	.align		4
.L_31:
        /*00a0*/ 	.word	index@(.nv.constant0._Z28matrix_multiplication_kernelPKfS0_Pfiii)
        /*00a4*/ 	.short	0x0380
        /*00a6*/ 	.short	0x0024


	//----- nvinfo : EIATTR_SW_WAR
	.align		4
.L_32:
        /*00a8*/ 	.byte	0x04, 0x36
        /*00aa*/ 	.short	(.L_34 - .L_33)
.L_33:
        /*00ac*/ 	.word	0x00000008
.L_34:


//--------------------- .nv.info._Z23matrix_transpose_kernelPKfPfii --------------------------
	.section	.nv.info._Z23matrix_transpose_kernelPKfPfii,"",@"SHT_CUDA_INFO"
	.sectionflags	@""
	.align	4


	//----- nvinfo : EIATTR_CUDA_API_VERSION
	.align		4
        /*0000*/ 	.byte	0x04, 0x37
        /*0002*/ 	.short	(.L_36 - .L_35)
.L_35:
        /*0004*/ 	.word	0x00000082


	//----- nvinfo : EIATTR_KPARAM_INFO
	.align		4
.L_36:
        /*0008*/ 	.byte	0x04, 0x17
        /*000a*/ 	.short	(.L_38 - .L_37)
.L_37:
        /*000c*/ 	.word	0x00000000
        /*0010*/ 	.short	0x0003
        /*0012*/ 	.short	0x0014
        /*0014*/ 	.byte	0x00, 0xf0, 0x11, 0x00


	//----- nvinfo : EIATTR_KPARAM_INFO
	.align		4
.L_38:
        /*0018*/ 	.byte	0x04, 0x17
        /*001a*/ 	.short	(.L_40 - .L_39)
.L_39:
        /*001c*/ 	.word	0x00000000
        /*0020*/ 	.short	0x0002
        /*0022*/ 	.short	0x0010
        /*0024*/ 	.byte	0x00, 0xf0, 0x11, 0x00


	//----- nvinfo : EIATTR_KPARAM_INFO
	.align		4
.L_40:
        /*0028*/ 	.byte	0x04, 0x17
        /*002a*/ 	.short	(.L_42 - .L_41)
.L_41:
        /*002c*/ 	.word	0x00000000
        /*0030*/ 	.short	0x0001
        /*0032*/ 	.short	0x0008
        /*0034*/ 	.byte	0x00, 0xf5, 0x21, 0x00


	//----- nvinfo : EIATTR_KPARAM_INFO
	.align		4
.L_42:
        /*0038*/ 	.byte	0x04, 0x17
        /*003a*/ 	.short	(.L_44 - .L_43)
.L_43:
        /*003c*/ 	.word	0x00000000
        /*0040*/ 	.short	0x0000
        /*0042*/ 	.short	0x0000
        /*0044*/ 	.byte	0x00, 0xf5, 0x21, 0x00


	//----- nvinfo : EIATTR_SPARSE_MMA_MASK
	.align		4
.L_44:
        /*0048*/ 	.byte	0x03, 0x50
        /*004a*/ 	.short	0x0000


	//----- nvinfo : EIATTR_MAXREG_COUNT
	.align		4
        /*004c*/ 	.byte	0x03, 0x1b
        /*004e*/ 	.short	0x00ff


	//----- nvinfo : EIATTR_NUM_BARRIERS
	.align		4
        /*0050*/ 	.byte	0x02, 0x4c
        /*0052*/ 	.byte	0x01
	.zero		1


	//----- nvinfo : EIATTR_MERCURY_ISA_VERSION
	.align		4
        /*0054*/ 	.byte	0x03, 0x5f
        /*0056*/ 	.short	0x0101


	//----- nvinfo : EIATTR_VRC_CTA_INIT_COUNT
	.align		4
        /*0058*/ 	.byte	0x02, 0x4a
	.zero		1
	.zero		1


	//----- nvinfo : EIATTR_EXIT_INSTR_OFFSETS
	.align		4
        /*005c*/ 	.byte	0x04, 0x1c
        /*005e*/ 	.short	(.L_46 - .L_45)


	//   ....[0]....
.L_45:
        /*0060*/ 	.word	0x000001f0


	//   ....[1]....
        /*0064*/ 	.word	0x00000270


	//----- nvinfo : EIATTR_CBANK_PARAM_SIZE
	.align		4
.L_46:
        /*0068*/ 	.byte	0x03, 0x19
        /*006a*/ 	.short	0x0018


	//----- nvinfo : EIATTR_PARAM_CBANK
	.align		4
        /*006c*/ 	.byte	0x04, 0x0a
        /*006e*/ 	.short	(.L_48 - .L_47)
	.align		4
.L_47:
        /*0070*/ 	.word	index@(.nv.constant0._Z23matrix_transpose_kernelPKfPfii)
        /*0074*/ 	.short	0x0380
        /*0076*/ 	.short	0x0018


	//----- nvinfo : EIATTR_SW_WAR
	.align		4
.L_48:
        /*0078*/ 	.byte	0x04, 0x36
        /*007a*/ 	.short	(.L_50 - .L_49)
.L_49:
        /*007c*/ 	.word	0x00000008
.L_50:


//--------------------- .nv.callgraph             --------------------------
	.section	.nv.callgraph,"",@"SHT_CUDA_CALLGRAPH"
	.align	4
	.sectionentsize	8
	.align		4
        /*0000*/ 	.word	0x00000000
	.align		4
        /*0004*/ 	.word	0xffffffff
	.align		4
        /*0008*/ 	.word	0x00000000
	.align		4
        /*000c*/ 	.word	0xfffffffe
	.align		4
        /*0010*/ 	.word	0x00000000
	.align		4
        /*0014*/ 	.word	0xfffffffd
	.align		4
        /*0018*/ 	.word	0x00000000
	.align		4
        /*001c*/ 	.word	0xfffffffc


//--------------------- .nv.constant4             --------------------------
	.section	.nv.constant4,"a",@progbits
	.align	8
	.align		8
.nv.constant4:
        /*0000*/ 	.dword	d_B_trans_global


//--------------------- .text._Z28matrix_multiplication_kernelPKfS0_Pfiii --------------------------
	.section	.text._Z28matrix_multiplication_kernelPKfS0_Pfiii,"ax",@progbits
	.align	128
        .global         _Z28matrix_multiplication_kernelPKfS0_Pfiii
        .type           _Z28matrix_multiplication_kernelPKfS0_Pfiii,@function
        .size           _Z28matrix_multiplication_kernelPKfS0_Pfiii,(.L_x_4 - _Z28matrix_multiplication_kernelPKfS0_Pfiii)
        .other          _Z28matrix_multiplication_kernelPKfS0_Pfiii,@"STO_CUDA_ENTRY STV_DEFAULT"
_Z28matrix_multiplication_kernelPKfS0_Pfiii:
.text._Z28matrix_multiplication_kernelPKfS0_Pfiii:
[----:B------:R-:W-:Y:S01]  /*0000*/  LDC R1, c[0x0][0x37c] ;  /* 0x0000df00ff017b82 */ /* 0x000fe20000000800 */
[----:B------:R-:W0:Y:S01]  /*0010*/  S2R R5, SR_TID.Y ;  /* 0x0000000000057919 */ /* 0x000e220000002200 */
[----:B------:R-:W1:Y:S06]  /*0020*/  LDCU UR10, c[0x0][0x39c] ;  /* 0x00007380ff0a77ac */ /* 0x000e6c0008000800 */
[----:B------:R-:W0:Y:S01]  /*0030*/  LDC R3, c[0x0][0x364] ;  /* 0x0000d900ff037b82 */ /* 0x000e220000000800 */
[----:B------:R-:W-:Y:S01]  /*0040*/  HFMA2 R21, -RZ, RZ, 0, 0 ;  /* 0x00000000ff157431 */ /* 0x000fe200000001ff */
[----:B------:R-:W2:Y:S01]  /*0050*/  S2R R2, SR_TID.X ;  /* 0x0000000000027919 */ /* 0x000ea20000002100 */
[----:B------:R-:W3:Y:S01]  /*0060*/  LDCU UR14, c[0x0][0x3a0] ;  /* 0x00007400ff0e77ac */ /* 0x000ee20008000800 */
[----:B------:R-:W4:Y:S04]  /*0070*/  LDCU.64 UR8, c[0x0][0x358] ;  /* 0x00006b00ff0877ac */ /* 0x000f280008000a00 */
[----:B------:R-:W0:Y:S08]  /*0080*/  S2UR UR4, SR_CTAID.Y ;  /* 0x00000000000479c3 */ /* 0x000e300000002600 */
[----:B------:R-:W2:Y:S01]  /*0090*/  S2UR UR5, SR_CTAID.X ;  /* 0x00000000000579c3 */ /* 0x000ea20000002500 */
[----:B-1----:R-:W-:-:S07]  /*00a0*/  UISETP.GE.AND UP0, UPT, UR10, 0x1, UPT ;  /* 0x000000010a00788c */ /* 0x002fce000bf06270 */
[----:B------:R-:W2:Y:S01]  /*00b0*/  LDC R0, c[0x0][0x360] ;  /* 0x0000d800ff007b82 */ /* 0x000ea20000000800 */
[----:B0-----:R-:W-:Y:S02]  /*00c0*/  IMAD R3, R3, UR4, R5 ;  /* 0x0000000403037c24 */ /* 0x001fe4000f8e0205 */
[----:B--2---:R-:W-:Y:S01]  /*00d0*/  IMAD R0, R0, UR5, R2 ;  /* 0x0000000500007c24 */ /* 0x004fe2000f8e0202 */
[----:B---34-:R-:W-:Y:S06]  /*00e0*/  BRA.U !UP0, `(.L_x_0) ;  /* 0x00000005083c7547 */ /* 0x018fec000b800000 */
[----:B------:R-:W0:Y:S08]  /*00f0*/  LDC.64 R22, c[0x4][RZ] ;  /* 0x01000000ff167b82 */ /* 0x000e300000000a00 */
[----:B------:R-:W1:Y:S01]  /*0100*/  S2UR UR7, SR_CgaCtaId ;  /* 0x00000000000779c3 */ /* 0x000e620000008800 */
[----:B------:R-:W-:Y:S01]  /*0110*/  UMOV UR5, 0x400 ;  /* 0x0000040000057882 */ /* 0x000fe20000000000 */
[----:B------:R-:W-:Y:S01]  /*0120*/  UIADD3 UR4, UPT, UPT, UR10, 0xf, URZ ;  /* 0x0000000f0a047890 */ /* 0x000fe2000fffe0ff */
[----:B------:R-:W2:Y:S05]  /*0130*/  LDCU UR11, c[0x0][0x3a0] ;  /* 0x00007400ff0b77ac */ /* 0x000eaa0008000800 */
[----:B------:R-:W3:Y:S01]  /*0140*/  LDC.64 R16, c[0x0][0x380] ;  /* 0x0000e000ff107b82 */ /* 0x000ee20000000a00 */
[----:B------:R-:W4:Y:S01]  /*0150*/  LDCU.64 UR12, c[0x0][0x398] ;  /* 0x00007300ff0c77ac */ /* 0x000f220008000a00 */
[----:B0-----:R-:W5:Y:S01]  /*0160*/  LDG.E.64 R22, desc[UR8][R22.64] ;  /* 0x0000000816167981 */ /* 0x001f62000c1e1b00 */
[----:B------:R-:W-:Y:S01]  /*0170*/  UIADD3 UR6, UPT, UPT, UR5, 0x400, URZ ;  /* 0x0000040005067890 */ /* 0x000fe2000fffe0ff */
[----:B------:R-:W-:Y:S01]  /*0180*/  MOV R21, RZ ;  /* 0x000000ff00157202 */ /* 0x000fe20000000f00 */
[----:B------:R-:W-:Y:S01]  /*0190*/  USHF.R.U32.HI UR4, URZ, 0x4, UR4 ;  /* 0x00000004ff047899 */ /* 0x000fe20008011604 */
[----:B------:R-:W-:-:S02]  /*01a0*/  IMAD R6, R0, UR10, R5 ;  /* 0x0000000a00067c24 */ /* 0x000fc4000f8e0205 */
[----:B------:R-:W-:Y:S01]  /*01b0*/  IMAD R19, R3, UR10, R2 ;  /* 0x0000000a03137c24 */ /* 0x000fe2000f8e0202 */
[----:B------:R-:W-:Y:S02]  /*01c0*/  UIADD3 UR4, UPT, UPT, -UR4, URZ, URZ ;  /* 0x000000ff04047290 */ /* 0x000fe4000fffe1ff */
[----:B-1----:R-:W-:Y:S02]  /*01d0*/  ULEA UR6, UR7, UR6, 0x18 ;  /* 0x0000000607067291 */ /* 0x002fe4000f8ec0ff */
[----:B------:R-:W-:-:S04]  /*01e0*/  ULEA UR5, UR7, UR5, 0x18 ;  /* 0x0000000507057291 */ /* 0x000fc8000f8ec0ff */
[----:B------:R-:W-:Y:S02]  /*01f0*/  LEA R4, R2, UR6, 0x2 ;  /* 0x0000000602047c11 */ /* 0x000fe4000f8e10ff */
[----:B------:R-:W-:-:S03]  /*0200*/  LEA R7, R5, UR5, 0x6 ;  /* 0x0000000505077c11 */ /* 0x000fc6000f8e30ff */
[----:B------:R-:W-:Y:S01]  /*0210*/  IMAD R20, R5, 0x44, R4 ;  /* 0x0000004405147824 */ /* 0x000fe200078e0204 */
[----:B--234-:R-:W-:-:S07]  /*0220*/  LEA R18, R2, R7, 0x2 ;  /* 0x0000000702127211 */ /* 0x01cfce00078e10ff */
.L_x_1:
[----:B------:R-:W-:Y:S01]  /*0230*/  ISETP.GE.AND P0, PT, R5, UR13, PT ;  /* 0x0000000d05007c0c */ /* 0x000fe2000bf06270 */
[----:B------:R-:W-:Y:S01]  /*0240*/  HFMA2 R29, -RZ, RZ, 0, 0 ;  /* 0x00000000ff1d7431 */ /* 0x000fe200000001ff */
[----:B------:R-:W-:Y:S01]  /*0250*/  ISETP.GE.AND P2, PT, R2, UR13, PT ;  /* 0x0000000d02007c0c */ /* 0x000fe2000bf46270 */
[----:B------:R-:W-:Y:S01]  /*0260*/  IMAD.WIDE R8, R19, 0x4, R16 ;  /* 0x0000000413087825 */ /* 0x000fe200078e0210 */
[----:B-----5:R-:W-:Y:S02]  /*0270*/  ISETP.EQ.U32.AND P1, PT, R22, RZ, PT ;  /* 0x000000ff1600720c */ /* 0x020fe40003f22070 */
[----:B------:R-:W-:Y:S01]  /*0280*/  ISETP.GE.OR P0, PT, R0, UR11, P0 ;  /* 0x0000000b00007c0c */ /* 0x000fe20008706670 */
[----:B------:R-:W-:Y:S01]  /*0290*/  IMAD.WIDE R10, R6, 0x4, R22 ;  /* 0x00000004060a7825 */ /* 0x000fe200078e0216 */
[----:B------:R-:W-:Y:S02]  /*02a0*/  ISETP.GE.OR P2, PT, R3, UR12, P2 ;  /* 0x0000000c03007c0c */ /* 0x000fe40009746670 */
[----:B------:R-:W-:-:S02]  /*02b0*/  ISETP.EQ.OR.EX P0, PT, R23, RZ, P0, P1 ;  /* 0x000000ff1700720c */ /* 0x000fc40000702710 */
[----:B------:R-:W-:-:S09]  /*02c0*/  MOV R27, RZ ;  /* 0x000000ff001b7202 */ /* 0x000fd20000000f00 */
[----:B------:R-:W2:Y:S04]  /*02d0*/  @!P2 LDG.E.CONSTANT R27, desc[UR8][R8.64] ;  /* 0x00000008081ba981 */ /* 0x000ea8000c1e9900 */
[----:B------:R-:W3:Y:S01]  /*02e0*/  @!P0 LDG.E R29, desc[UR8][R10.64] ;  /* 0x000000080a1d8981 */ /* 0x000ee2000c1e1900 */
[----:B------:R-:W-:Y:S01]  /*02f0*/  UIADD3 UR4, UPT, UPT, UR4, 0x1, URZ ;  /* 0x0000000104047890 */ /* 0x000fe2000fffe0ff */
[----:B------:R-:W-:Y:S02]  /*0300*/  IADD3 R6, PT, PT, R6, 0x10, RZ ;  /* 0x0000001006067810 */ /* 0x000fe40007ffe0ff */
[----:B------:R-:W-:Y:S01]  /*0310*/  IADD3 R5, PT, PT, R5, 0x10, RZ ;  /* 0x0000001005057810 */ /* 0x000fe20007ffe0ff */
[----:B------:R-:W-:Y:S01]  /*0320*/  UISETP.NE.AND UP0, UPT, UR4, URZ, UPT ;  /* 0x000000ff0400728c */ /* 0x000fe2000bf05270 */
[----:B------:R-:W-:-:S02]  /*0330*/  IADD3 R19, PT, PT, R19, 0x10, RZ ;  /* 0x0000001013137810 */ /* 0x000fc40007ffe0ff */
[----:B------:R-:W-:Y:S01]  /*0340*/  IADD3 R2, PT, PT, R2, 0x10, RZ ;  /* 0x0000001002027810 */ /* 0x000fe20007ffe0ff */
[----:B--2---:R-:W-:Y:S04]  /*0350*/  STS [R18], R27 ;  /* 0x0000001b12007388 */ /* 0x004fe80000000800 */
[----:B---3--:R-:W-:Y:S01]  /*0360*/  STS [R20], R29 ;  /* 0x0000001d14007388 */ /* 0x008fe20000000800 */
[----:B------:R-:W-:Y:S06]  /*0370*/  BAR.SYNC.DEFER_BLOCKING 0x0 ;  /* 0x0000000000007b1d */ /* 0x000fec0000010000 */
[----:B------:R-:W-:Y:S04]  /*0380*/  LDS R24, [R4] ;  /* 0x0000000004187984 */ /* 0x000fe80000000800 */
[----:B------:R-:W0:Y:S04]  /*0390*/  LDS.128 R12, [R7] ;  /* 0x00000000070c7984 */ /* 0x000e280000000c00 */
[----:B------:R-:W1:Y:S04]  /*03a0*/  LDS R26, [R4+0x44] ;  /* 0x00004400041a7984 */ /* 0x000e680000000800 */
[----:B------:R-:W2:Y:S04]  /*03b0*/  LDS R25, [R4+0x88] ;  /* 0x0000880004197984 */ /* 0x000ea80000000800 */
[----:B------:R-:W-:Y:S01]  /*03c0*/  LDS.128 R8, [R7+0x10] ;  /* 0x0000100007087984 */ /* 0x000fe20000000c00 */
[----:B0-----:R-:W-:-:S03]  /*03d0*/  FFMA R12, R12, R24, R21 ;  /* 0x000000180c0c7223 */ /* 0x001fc60000000015 */
[----:B------:R-:W0:Y:S01]  /*03e0*/  LDS R21, [R4+0xcc] ;  /* 0x0000cc0004157984 */ /* 0x000e220000000800 */
[----:B-1----:R-:W-:-:S03]  /*03f0*/  FFMA R26, R26, R13, R12 ;  /* 0x0000000d1a1a7223 */ /* 0x002fc6000000000c */
[----:B------:R-:W1:Y:S01]  /*0400*/  LDS R13, [R4+0x110] ;  /* 0x00011000040d7984 */ /* 0x000e620000000800 */
[----:B--2---:R-:W-:-:S03]  /*0410*/  FFMA R14, R25, R14, R26 ;  /* 0x0000000e190e7223 */ /* 0x004fc6000000001a */
[----:B------:R-:W2:Y:S04]  /*0420*/  LDS R12, [R4+0x154] ;  /* 0x00015400040c7984 */ /* 0x000ea80000000800 */
[----:B------:R-:W3:Y:S04]  /*0430*/  LDS R25, [R4+0x198] ;  /* 0x0001980004197984 */ /* 0x000ee80000000800 */
[----:B------:R-:W-:Y:S01]  /*0440*/  LDS R24, [R4+0x264] ;  /* 0x0002640004187984 */ /* 0x000fe20000000800 */
[----:B0-----:R-:W-:-:S03]  /*0450*/  FFMA R15, R21, R15, R14 ;  /* 0x0000000f150f7223 */ /* 0x001fc6000000000e */
[----:B------:R-:W-:Y:S01]  /*0460*/  LDS R21, [R4+0x2a8] ;  /* 0x0002a80004157984 */ /* 0x000fe20000000800 */
[----:B-1----:R-:W-:-:S03]  /*0470*/  FFMA R13, R8, R13, R15 ;  /* 0x0000000d080d7223 */ /* 0x002fc6000000000f */
[----:B------:R-:W0:Y:S01]  /*0480*/  LDS R8, [R4+0x1dc] ;  /* 0x0001dc0004087984 */ /* 0x000e220000000800 */
[----:B--2---:R-:W-:-:S03]  /*0490*/  FFMA R26, R12, R9, R13 ;  /* 0x000000090c1a7223 */ /* 0x004fc6000000000d */
[----:B------:R-:W-:Y:S01]  /*04a0*/  LDS R9, [R4+0x220] ;  /* 0x0002200004097984 */ /* 0x000fe20000000800 */
[----:B---3--:R-:W-:-:S03]  /*04b0*/  FFMA R25, R25, R10, R26 ;  /* 0x0000000a19197223 */ /* 0x008fc6000000001a */
[----:B------:R-:W1:Y:S01]  /*04c0*/  LDS.128 R12, [R7+0x20] ;  /* 0x00002000070c7984 */ /* 0x000e620000000c00 */
[----:B0-----:R-:W-:-:S03]  /*04d0*/  FFMA R11, R8, R11, R25 ;  /* 0x0000000b080b7223 */ /* 0x001fc60000000019 */
[----:B------:R-:W-:Y:S01]  /*04e0*/  LDS R25, [R4+0x3fc] ;  /* 0x0003fc0004197984 */ /* 0x000fe20000000800 */
[----:B-1----:R-:W-:-:S03]  /*04f0*/  FFMA R9, R12, R9, R11 ;  /* 0x000000090c097223 */ /* 0x002fc6000000000b */
[----:B------:R-:W0:Y:S01]  /*0500*/  LDS R12, [R4+0x2ec] ;  /* 0x0002ec00040c7984 */ /* 0x000e220000000800 */
[----:B------:R-:W-:-:S03]  /*0510*/  FFMA R26, R24, R13, R9 ;  /* 0x0000000d181a7223 */ /* 0x000fc60000000009 */
[----:B------:R-:W-:Y:S01]  /*0520*/  LDS R13, [R4+0x330] ;  /* 0x00033000040d7984 */ /* 0x000fe20000000800 */
[----:B------:R-:W-:-:S03]  /*0530*/  FFMA R21, R21, R14, R26 ;  /* 0x0000000e15157223 */ /* 0x000fc6000000001a */
[----:B------:R-:W1:Y:S04]  /*0540*/  LDS.128 R8, [R7+0x30] ;  /* 0x0000300007087984 */ /* 0x000e680000000c00 */
[----:B------:R-:W2:Y:S04]  /*0550*/  LDS R24, [R4+0x374] ;  /* 0x0003740004187984 */ /* 0x000ea80000000800 */
[----:B------:R-:W3:Y:S01]  /*0560*/  LDS R14, [R4+0x3b8] ;  /* 0x0003b800040e7984 */ /* 0x000ee20000000800 */
[----:B0-----:R-:W-:-:S04]  /*0570*/  FFMA R15, R12, R15, R21 ;  /* 0x0000000f0c0f7223 */ /* 0x001fc80000000015 */
[----:B-1----:R-:W-:-:S04]  /*0580*/  FFMA R13, R8, R13, R15 ;  /* 0x0000000d080d7223 */ /* 0x002fc8000000000f */
[----:B--2---:R-:W-:-:S04]  /*0590*/  FFMA R9, R24, R9, R13 ;  /* 0x0000000918097223 */ /* 0x004fc8000000000d */
[----:B---3--:R-:W-:-:S04]  /*05a0*/  FFMA R10, R14, R10, R9 ;  /* 0x0000000a0e0a7223 */ /* 0x008fc80000000009 */
[----:B------:R-:W-:Y:S01]  /*05b0*/  FFMA R21, R25, R11, R10 ;  /* 0x0000000b19157223 */ /* 0x000fe2000000000a */
[----:B------:R-:W-:Y:S06]  /*05c0*/  BAR.SYNC.DEFER_BLOCKING 0x0 ;  /* 0x0000000000007b1d */ /* 0x000fec0000010000 */
[----:B------:R-:W-:Y:S05]  /*05d0*/  BRA.U UP0, `(.L_x_1) ;  /* 0xfffffffd00147547 */ /* 0x000fea000b83ffff */
.L_x_0:
[----:B------:R-:W0:Y:S01]  /*05e0*/  LDCU UR4, c[0x0][0x398] ;  /* 0x00007300ff0477ac */ /* 0x000e220008000800 */
[----:B------:R-:W-:-:S04]  /*05f0*/  ISETP.GE.AND P0, PT, R0, UR14, PT ;  /* 0x0000000e00007c0c */ /* 0x000fc8000bf06270 */
[----:B0-----:R-:W-:-:S13]  /*0600*/  ISETP.GE.OR P0, PT, R3, UR4, P0 ;  /* 0x0000000403007c0c */ /* 0x001fda0008706670 */
[----:B------:R-:W-:Y:S05]  /*0610*/  @P0 EXIT ;  /* 0x000000000000094d */ /* 0x000fea0003800000 */
[----:B------:R-:W0:Y:S01]  /*0620*/  LDC.64 R4, c[0x0][0x390] ;  /* 0x0000e400ff047b82 */ /* 0x000e220000000a00 */
[----:B------:R-:W-:-:S04]  /*0630*/  IMAD R3, R3, UR14, R0 ;  /* 0x0000000e03037c24 */ /* 0x000fc8000f8e0200 */
[----:B0-----:R-:W-:-:S05]  /*0640*/  IMAD.WIDE R2, R3, 0x4, R4 ;  /* 0x0000000403027825 */ /* 0x001fca00078e0204 */
[----:B------:R-:W-:Y:S01]  /*0650*/  STG.E desc[UR8][R2.64], R21 ;  /* 0x0000001502007986 */ /* 0x000fe2000c101908 */
[----:B------:R-:W-:Y:S05]  /*0660*/  EXIT ;  /* 0x000000000000794d */ /* 0x000fea0003800000 */
.L_x_2:
[----:B------:R-:W-:-:S00]  /*0670*/  BRA `(.L_x_2) ;  /* 0xfffffffc00fc7947 */ /* 0x000fc0000383ffff */
[----:B------:R-:W-:-:S00]  /*0680*/  NOP ;  /* 0x0000000000007918 */ /* 0x000fc00000000000 */
[----:B------:R-:W-:-:S00]  /*0690*/  NOP ;  /* 0x0000000000007918 */ /* 0x000fc00000000000 */
[----:B------:R-:W-:-:S00]  /*06a0*/  NOP ;  /* 0x0000000000007918 */ /* 0x000fc00000000000 */
[----:B------:R-:W-:-:S00]  /*06b0*/  NOP ;  /* 0x0000000000007918 */ /* 0x000fc00000000000 */
[----:B------:R-:W-:-:S00]  /*06c0*/  NOP ;  /* 0x0000000000007918 */ /* 0x000fc00000000000 */
[----:B------:R-:W-:-:S00]  /*06d0*/  NOP ;  /* 0x0000000000007918 */ /* 0x000fc00000000000 */
[----:B------:R-:W-:-:S00]  /*06e0*/  NOP ;  /* 0x0000000000007918 */ /* 0x000fc00000000000 */
[----:B------:R-:W-:-:S00]  /*06f0*/  NOP ;  /* 0x0000000000007918 */ /* 0x000fc00000000000 */
.L_x_4:


//--------------------- .text._Z23matrix_transpose_kernelPKfPfii --------------------------
	.section	.text._Z23matrix_transpose_kernelPKfPfii,"ax",@progbits
	.align	128
        .global         _Z23matrix_transpose_kernelPKfPfii
        .type           _Z23matrix_transpose_kernelPKfPfii,@function
        .size           _Z23matrix_transpose_kernelPKfPfii,(.L_x_5 - _Z23matrix_transpose_kernelPKfPfii)
        .other          _Z23matrix_transpose_kernelPKfPfii,@"STO_CUDA_ENTRY STV_DEFAULT"
_Z23matrix_transpose_kernelPKfPfii:
.text._Z23matrix_transpose_kernelPKfPfii:
[----:B------:R-:W-:Y:S01]  /*0000*/  LDC R1, c[0x0][0x37c] ;  /* 0x0000df00ff017b82 */ /* 0x000fe20000000800 */
[----:B------:R-:W0:Y:S01]  /*0010*/  S2R R6, SR_CTAID.X ;  /* 0x0000000000067919 */ /* 0x000e220000002500 */
[----:B------:R-:W1:Y:S01]  /*0020*/  LDCU.64 UR8, c[0x0][0x390] ;  /* 0x00007200ff0877ac */ /* 0x000e620008000a00 */
[----:B------:R-:W0:Y:S01]  /*0030*/  S2R R7, SR_TID.X ;  /* 0x0000000000077919 */ /* 0x000e220000002100 */
[----:B------:R-:W2:Y:S01]  /*0040*/  LDCU.64 UR6, c[0x0][0x358] ;  /* 0x00006b00ff0677ac */ /* 0x000ea20008000a00 */
[----:B------:R-:W3:Y:S01]  /*0050*/  S2R R9, SR_TID.Y ;  /* 0x0000000000097919 */ /* 0x000ee20000002200 */
[----:B------:R-:W3:Y:S01]  /*0060*/  S2R R4, SR_CTAID.Y ;  /* 0x0000000000047919 */ /* 0x000ee20000002600 */
[----:B0-----:R-:W-:-:S04]  /*0070*/  LEA R0, R6, R7, 0x5 ;  /* 0x0000000706007211 */ /* 0x001fc800078e28ff */
[----:B-1----:R-:W-:Y:S02]  /*0080*/  ISETP.GE.AND P0, PT, R0, UR9, PT ;  /* 0x0000000900007c0c */ /* 0x002fe4000bf06270 */
[----:B---3--:R-:W-:-:S04]  /*0090*/  LEA R5, R4, R9, 0x5 ;  /* 0x0000000904057211 */ /* 0x008fc800078e28ff */
[----:B------:R-:W-:-:S13]  /*00a0*/  ISETP.GE.OR P0, PT, R5, UR8, P0 ;  /* 0x0000000805007c0c */ /* 0x000fda0008706670 */
[----:B------:R-:W0:Y:S01]  /*00b0*/  @!P0 LDC.64 R2, c[0x0][0x380] ;  /* 0x0000e000ff028b82 */ /* 0x000e220000000a00 */
[----:B------:R-:W-:-:S04]  /*00c0*/  @!P0 IMAD R5, R5, UR9, R0 ;  /* 0x0000000905058c24 */ /* 0x000fc8000f8e0200 */
[----:B0-----:R-:W-:-:S06]  /*00d0*/  @!P0 IMAD.WIDE R2, R5, 0x4, R2 ;  /* 0x0000000405028825 */ /* 0x001fcc00078e0202 */
[----:B--2---:R0:W2:Y:S01]  /*00e0*/  @!P0 LDG.E.CONSTANT R2, desc[UR6][R2.64] ;  /* 0x0000000602028981 */ /* 0x0040a2000c1e9900 */
[----:B------:R-:W1:Y:S01]  /*00f0*/  S2UR UR5, SR_CgaCtaId ;  /* 0x00000000000579c3 */ /* 0x000e620000008800 */
[----:B------:R-:W-:Y:S01]  /*0100*/  UMOV UR4, 0x400 ;  /* 0x0000040000047882 */ /* 0x000fe20000000000 */
[----:B------:R-:W-:Y:S02]  /*0110*/  LEA R5, R4, R7, 0x5 ;  /* 0x0000000704057211 */ /* 0x000fe400078e28ff */
[----:B------:R-:W-:Y:S02]  /*0120*/  LEA R6, R6, R9, 0x5 ;  /* 0x0000000906067211 */ /* 0x000fe400078e28ff */
[----:B------:R-:W-:-:S04]  /*0130*/  ISETP.GE.AND P1, PT, R5, UR8, PT ;  /* 0x0000000805007c0c */ /* 0x000fc8000bf26270 */
[----:B------:R-:W-:Y:S01]  /*0140*/  ISETP.GE.OR P1, PT, R6, UR9, P1 ;  /* 0x0000000906007c0c */ /* 0x000fe20008f26670 */
[----:B-1----:R-:W-:-:S06]  /*0150*/  ULEA UR4, UR5, UR4, 0x18 ;  /* 0x0000000405047291 */ /* 0x002fcc000f8ec0ff */
[----:B------:R-:W-:-:S04]  /*0160*/  @!P0 IMAD.U32 R0, RZ, RZ, UR4 ;  /* 0x00000004ff008e24 */ /* 0x000fc8000f8e00ff */
[----:B------:R-:W-:Y:S02]  /*0170*/  @!P0 IMAD R4, R9, 0x84, R0 ;  /* 0x0000008409048824 */ /* 0x000fe400078e0200 */
[----:B------:R-:W-:Y:S02]  /*0180*/  @P0 IMAD.U32 R0, RZ, RZ, UR4 ;  /* 0x00000004ff000e24 */ /* 0x000fe4000f8e00ff */
[----:B0-----:R-:W-:Y:S02]  /*0190*/  @!P0 IMAD R3, R7, 0x4, R4 ;  /* 0x0000000407038824 */ /* 0x001fe400078e0204 */
[----:B------:R-:W-:-:S05]  /*01a0*/  @P0 IMAD R8, R9, 0x84, R0 ;  /* 0x0000008409080824 */ /* 0x000fca00078e0200 */
[----:B------:R-:W-:Y:S01]  /*01b0*/  @P0 LEA R8, R7, R8, 0x2 ;  /* 0x0000000807080211 */ /* 0x000fe200078e10ff */
[----:B--2---:R0:W-:Y:S04]  /*01c0*/  @!P0 STS [R3], R2 ;  /* 0x0000000203008388 */ /* 0x0041e80000000800 */
[----:B------:R0:W-:Y:S01]  /*01d0*/  @P0 STS [R8], RZ ;  /* 0x000000ff08000388 */ /* 0x0001e20000000800 */
[----:B------:R-:W-:Y:S06]  /*01e0*/  BAR.SYNC.DEFER_BLOCKING 0x0 ;  /* 0x0000000000007b1d */ /* 0x000fec0000010000 */
[----:B------:R-:W-:Y:S05]  /*01f0*/  @P1 EXIT ;  /* 0x000000000000194d */ /* 0x000fea0003800000 */
[----:B------:R-:W-:Y:S01]  /*0200*/  IMAD R0, R7, 0x84, R0 ;  /* 0x0000008407007824 */ /* 0x000fe200078e0200 */
[----:B0-----:R-:W0:Y:S01]  /*0210*/  LDC.64 R2, c[0x0][0x388] ;  /* 0x0000e200ff027b82 */ /* 0x001e220000000a00 */
[----:B------:R-:W-:-:S03]  /*0220*/  IMAD R5, R6, UR8, R5 ;  /* 0x0000000806057c24 */ /* 0x000fc6000f8e0205 */
[----:B------:R-:W-:-:S05]  /*0230*/  LEA R0, R9, R0, 0x2 ;  /* 0x0000000009007211 */ /* 0x000fca00078e10ff */
[----:B------:R-:W1:Y:S01]  /*0240*/  LDS R7, [R0] ;  /* 0x0000000000077984 */ /* 0x000e620000000800 */
[----:B0-----:R-:W-:-:S05]  /*0250*/  IMAD.WIDE R2, R5, 0x4, R2 ;  /* 0x0000000405027825 */ /* 0x001fca00078e0202 */
[----:B-1----:R-:W-:Y:S01]  /*0260*/  STG.E desc[UR6][R2.64], R7 ;  /* 0x0000000702007986 */ /* 0x002fe2000c101906 */
[----:B------:R-:W-:Y:S05]  /*0270*/  EXIT ;  /* 0x000000000000794d */ /* 0x000fea0003800000 */
.L_x_3:
        /* <DEDUP_REMOVED lines=16> */
.L_x_5:


//--------------------- .nv.shared._Z28matrix_multiplication_kernelPKfS0_Pfiii --------------------------
	.section	.nv.shared._Z28matrix_multiplication_kernelPKfS0_Pfiii,"aw",@nobits
	.sectionflags	@""
	.align	4
.nv.shared._Z28matrix_multiplication_kernelPKfS0_Pfiii:
	.zero		3136


//--------------------- .nv.shared.reserved.0     --------------------------
	.section	.nv.shared.reserved.0,"aw",@nobits
	.weak		__nv_reservedSMEM_offset_0_alias
	.size		__nv_reservedSMEM_offset_0_alias, 0, 64
	.other		__nv_reservedSMEM_offset_0_alias,@"STO_CUDA_RESERVED_SHARED STV_DEFAULT"
__nv_reservedSMEM_offset_0_alias:
	.zero		0
	.zero		64


//--------------------- .nv.global                --------------------------
	.section	.nv.global,"aw",@nobits
	.align	8
.nv.global:
	.type		d_B_trans_global,@object
	.size		d_B_trans_global,(.L_0 - d_B_trans_global)
d_B_trans_global:
	.zero		8
.L_0:


//--------------------- .nv.shared._Z23matrix_transpose_kernelPKfPfii --------------------------
	.section	.nv.shared._Z23matrix_transpose_kernelPKfPfii,"aw",@nobits
	.sectionflags	@""
	.align	4
.nv.shared._Z23matrix_transpose_kernelPKfPfii:
	.zero		5248


//--------------------- .nv.constant0._Z28matrix_multiplication_kernelPKfS0_Pfiii --------------------------
	.section	.nv.constant0._Z28matrix_multiplication_kernelPKfS0_Pfiii,"a",@progbits
	.sectionflags	@""
	.align	4
.nv.constant0._Z28matrix_multiplication_kernelPKfS0_Pfiii:
	.zero		932


//--------------------- .nv.constant0._Z23matrix_transpose_kernelPKfPfii --------------------------
	.section	.nv.constant0._Z23matrix_transpose_kernelPKfPfii,"a",@progbits
	.sectionflags	@""
	.align	4
.nv.constant0._Z23matrix_transpose_kernelPKfPfii:
	.zero		920


//--------------------- SYMBOLS --------------------------

	.type		.nv.reservedSmem.offset0,@object
	.size		.nv.reservedSmem.offset0,0x4
	.type		.nv.reservedSmem.cap,@object
	.size		.nv.reservedSmem.cap,0x4
